//
// Generated by NVIDIA NVVM Compiler
//
// Compiler Build ID: CL-36424714
// Cuda compilation tools, release 13.0, V13.0.88
// Based on NVVM 20.0.0
//

.version 9.0
.target sm_100
.address_size 64

	// .globl	_Z14matrixMulBlockPfS_S_i
// _ZZ14matrixMulBlockPfS_S_iE7sharedA has been demoted
// _ZZ14matrixMulBlockPfS_S_iE7sharedB has been demoted

.visible .entry _Z14matrixMulBlockPfS_S_i(
	.param .u64 .ptr .align 1 _Z14matrixMulBlockPfS_S_i_param_0,
	.param .u64 .ptr .align 1 _Z14matrixMulBlockPfS_S_i_param_1,
	.param .u64 .ptr .align 1 _Z14matrixMulBlockPfS_S_i_param_2,
	.param .u32 _Z14matrixMulBlockPfS_S_i_param_3
)
{
	.reg .pred 	%p<4>;
	.reg .b32 	%r<38>;
	.reg .b32 	%f<201>;
	.reg .b64 	%rd<13>;
	// demoted variable
	.shared .align 4 .b8 _ZZ14matrixMulBlockPfS_S_iE7sharedA[16384];
	// demoted variable
	.shared .align 4 .b8 _ZZ14matrixMulBlockPfS_S_iE7sharedB[16384];
	ld.param.u64 	%rd3, [_Z14matrixMulBlockPfS_S_i_param_0];
	ld.param.u64 	%rd4, [_Z14matrixMulBlockPfS_S_i_param_1];
	ld.param.u64 	%rd5, [_Z14matrixMulBlockPfS_S_i_param_2];
	ld.param.u32 	%r20, [_Z14matrixMulBlockPfS_S_i_param_3];
	mov.u32 	%r21, %ctaid.y;
	shl.b32 	%r22, %r21, 6;
	mov.u32 	%r1, %tid.y;
	add.s32 	%r2, %r22, %r1;
	mov.u32 	%r23, %ctaid.x;
	shl.b32 	%r3, %r23, 6;
	mov.u32 	%r4, %tid.x;
	add.s32 	%r5, %r3, %r4;
	setp.lt.s32 	%p1, %r20, 64;
	mov.f32 	%f200, 0f00000000;
	@%p1 bra 	$L__BB0_3;
	shl.b32 	%r24, %r1, 8;
	mov.u32 	%r25, _ZZ14matrixMulBlockPfS_S_iE7sharedA;
	add.s32 	%r6, %r25, %r24;
	shl.b32 	%r26, %r4, 2;
	add.s32 	%r7, %r6, %r26;
	mov.u32 	%r27, _ZZ14matrixMulBlockPfS_S_iE7sharedB;
	add.s32 	%r9, %r27, %r26;
	add.s32 	%r8, %r9, %r24;
	shr.s32 	%r28, %r20, 31;
	shr.u32 	%r29, %r28, 26;
	add.s32 	%r30, %r20, %r29;
	shr.s32 	%r31, %r30, 6;
	neg.s32 	%r37, %r31;
	mad.lo.s32 	%r36, %r20, %r2, %r4;
	mad.lo.s32 	%r32, %r1, %r20, %r4;
	add.s32 	%r35, %r32, %r3;
	shl.b32 	%r13, %r20, 6;
	cvta.to.global.u64 	%rd1, %rd3;
	cvta.to.global.u64 	%rd2, %rd4;
	mov.f32 	%f200, 0f00000000;
$L__BB0_2:
	mul.wide.u32 	%rd6, %r36, 4;
	add.s64 	%rd7, %rd1, %rd6;
	ld.global.f32 	%f6, [%rd7];
	st.shared.f32 	[%r7], %f6;
	mul.wide.u32 	%rd8, %r35, 4;
	add.s64 	%rd9, %rd2, %rd8;
	ld.global.f32 	%f7, [%rd9];
	st.shared.f32 	[%r8], %f7;
	bar.sync 	0;
	ld.shared.f32 	%f8, [%r6];
	ld.shared.f32 	%f9, [%r9];
	fma.rn.f32 	%f10, %f8, %f9, %f200;
	ld.shared.f32 	%f11, [%r6+4];
	ld.shared.f32 	%f12, [%r9+256];
	fma.rn.f32 	%f13, %f11, %f12, %f10;
	ld.shared.f32 	%f14, [%r6+8];
	ld.shared.f32 	%f15, [%r9+512];
	fma.rn.f32 	%f16, %f14, %f15, %f13;
	ld.shared.f32 	%f17, [%r6+12];
	ld.shared.f32 	%f18, [%r9+768];
	fma.rn.f32 	%f19, %f17, %f18, %f16;
	ld.shared.f32 	%f20, [%r6+16];
	ld.shared.f32 	%f21, [%r9+1024];
	fma.rn.f32 	%f22, %f20, %f21, %f19;
	ld.shared.f32 	%f23, [%r6+20];
	ld.shared.f32 	%f24, [%r9+1280];
	fma.rn.f32 	%f25, %f23, %f24, %f22;
	ld.shared.f32 	%f26, [%r6+24];
	ld.shared.f32 	%f27, [%r9+1536];
	fma.rn.f32 	%f28, %f26, %f27, %f25;
	ld.shared.f32 	%f29, [%r6+28];
	ld.shared.f32 	%f30, [%r9+1792];
	fma.rn.f32 	%f31, %f29, %f30, %f28;
	ld.shared.f32 	%f32, [%r6+32];
	ld.shared.f32 	%f33, [%r9+2048];
	fma.rn.f32 	%f34, %f32, %f33, %f31;
	ld.shared.f32 	%f35, [%r6+36];
	ld.shared.f32 	%f36, [%r9+2304];
	fma.rn.f32 	%f37, %f35, %f36, %f34;
	ld.shared.f32 	%f38, [%r6+40];
	ld.shared.f32 	%f39, [%r9+2560];
	fma.rn.f32 	%f40, %f38, %f39, %f37;
	ld.shared.f32 	%f41, [%r6+44];
	ld.shared.f32 	%f42, [%r9+2816];
	fma.rn.f32 	%f43, %f41, %f42, %f40;
	ld.shared.f32 	%f44, [%r6+48];
	ld.shared.f32 	%f45, [%r9+3072];
	fma.rn.f32 	%f46, %f44, %f45, %f43;
	ld.shared.f32 	%f47, [%r6+52];
	ld.shared.f32 	%f48, [%r9+3328];
	fma.rn.f32 	%f49, %f47, %f48, %f46;
	ld.shared.f32 	%f50, [%r6+56];
	ld.shared.f32 	%f51, [%r9+3584];
	fma.rn.f32 	%f52, %f50, %f51, %f49;
	ld.shared.f32 	%f53, [%r6+60];
	ld.shared.f32 	%f54, [%r9+3840];
	fma.rn.f32 	%f55, %f53, %f54, %f52;
	ld.shared.f32 	%f56, [%r6+64];
	ld.shared.f32 	%f57, [%r9+4096];
	fma.rn.f32 	%f58, %f56, %f57, %f55;
	ld.shared.f32 	%f59, [%r6+68];
	ld.shared.f32 	%f60, [%r9+4352];
	fma.rn.f32 	%f61, %f59, %f60, %f58;
	ld.shared.f32 	%f62, [%r6+72];
	ld.shared.f32 	%f63, [%r9+4608];
	fma.rn.f32 	%f64, %f62, %f63, %f61;
	ld.shared.f32 	%f65, [%r6+76];
	ld.shared.f32 	%f66, [%r9+4864];
	fma.rn.f32 	%f67, %f65, %f66, %f64;
	ld.shared.f32 	%f68, [%r6+80];
	ld.shared.f32 	%f69, [%r9+5120];
	fma.rn.f32 	%f70, %f68, %f69, %f67;
	ld.shared.f32 	%f71, [%r6+84];
	ld.shared.f32 	%f72, [%r9+5376];
	fma.rn.f32 	%f73, %f71, %f72, %f70;
	ld.shared.f32 	%f74, [%r6+88];
	ld.shared.f32 	%f75, [%r9+5632];
	fma.rn.f32 	%f76, %f74, %f75, %f73;
	ld.shared.f32 	%f77, [%r6+92];
	ld.shared.f32 	%f78, [%r9+5888];
	fma.rn.f32 	%f79, %f77, %f78, %f76;
	ld.shared.f32 	%f80, [%r6+96];
	ld.shared.f32 	%f81, [%r9+6144];
	fma.rn.f32 	%f82, %f80, %f81, %f79;
	ld.shared.f32 	%f83, [%r6+100];
	ld.shared.f32 	%f84, [%r9+6400];
	fma.rn.f32 	%f85, %f83, %f84, %f82;
	ld.shared.f32 	%f86, [%r6+104];
	ld.shared.f32 	%f87, [%r9+6656];
	fma.rn.f32 	%f88, %f86, %f87, %f85;
	ld.shared.f32 	%f89, [%r6+108];
	ld.shared.f32 	%f90, [%r9+6912];
	fma.rn.f32 	%f91, %f89, %f90, %f88;
	ld.shared.f32 	%f92, [%r6+112];
	ld.shared.f32 	%f93, [%r9+7168];
	fma.rn.f32 	%f94, %f92, %f93, %f91;
	ld.shared.f32 	%f95, [%r6+116];
	ld.shared.f32 	%f96, [%r9+7424];
	fma.rn.f32 	%f97, %f95, %f96, %f94;
	ld.shared.f32 	%f98, [%r6+120];
	ld.shared.f32 	%f99, [%r9+7680];
	fma.rn.f32 	%f100, %f98, %f99, %f97;
	ld.shared.f32 	%f101, [%r6+124];
	ld.shared.f32 	%f102, [%r9+7936];
	fma.rn.f32 	%f103, %f101, %f102, %f100;
	ld.shared.f32 	%f104, [%r6+128];
	ld.shared.f32 	%f105, [%r9+8192];
	fma.rn.f32 	%f106, %f104, %f105, %f103;
	ld.shared.f32 	%f107, [%r6+132];
	ld.shared.f32 	%f108, [%r9+8448];
	fma.rn.f32 	%f109, %f107, %f108, %f106;
	ld.shared.f32 	%f110, [%r6+136];
	ld.shared.f32 	%f111, [%r9+8704];
	fma.rn.f32 	%f112, %f110, %f111, %f109;
	ld.shared.f32 	%f113, [%r6+140];
	ld.shared.f32 	%f114, [%r9+8960];
	fma.rn.f32 	%f115, %f113, %f114, %f112;
	ld.shared.f32 	%f116, [%r6+144];
	ld.shared.f32 	%f117, [%r9+9216];
	fma.rn.f32 	%f118, %f116, %f117, %f115;
	ld.shared.f32 	%f119, [%r6+148];
	ld.shared.f32 	%f120, [%r9+9472];
	fma.rn.f32 	%f121, %f119, %f120, %f118;
	ld.shared.f32 	%f122, [%r6+152];
	ld.shared.f32 	%f123, [%r9+9728];
	fma.rn.f32 	%f124, %f122, %f123, %f121;
	ld.shared.f32 	%f125, [%r6+156];
	ld.shared.f32 	%f126, [%r9+9984];
	fma.rn.f32 	%f127, %f125, %f126, %f124;
	ld.shared.f32 	%f128, [%r6+160];
	ld.shared.f32 	%f129, [%r9+10240];
	fma.rn.f32 	%f130, %f128, %f129, %f127;
	ld.shared.f32 	%f131, [%r6+164];
	ld.shared.f32 	%f132, [%r9+10496];
	fma.rn.f32 	%f133, %f131, %f132, %f130;
	ld.shared.f32 	%f134, [%r6+168];
	ld.shared.f32 	%f135, [%r9+10752];
	fma.rn.f32 	%f136, %f134, %f135, %f133;
	ld.shared.f32 	%f137, [%r6+172];
	ld.shared.f32 	%f138, [%r9+11008];
	fma.rn.f32 	%f139, %f137, %f138, %f136;
	ld.shared.f32 	%f140, [%r6+176];
	ld.shared.f32 	%f141, [%r9+11264];
	fma.rn.f32 	%f142, %f140, %f141, %f139;
	ld.shared.f32 	%f143, [%r6+180];
	ld.shared.f32 	%f144, [%r9+11520];
	fma.rn.f32 	%f145, %f143, %f144, %f142;
	ld.shared.f32 	%f146, [%r6+184];
	ld.shared.f32 	%f147, [%r9+11776];
	fma.rn.f32 	%f148, %f146, %f147, %f145;
	ld.shared.f32 	%f149, [%r6+188];
	ld.shared.f32 	%f150, [%r9+12032];
	fma.rn.f32 	%f151, %f149, %f150, %f148;
	ld.shared.f32 	%f152, [%r6+192];
	ld.shared.f32 	%f153, [%r9+12288];
	fma.rn.f32 	%f154, %f152, %f153, %f151;
	ld.shared.f32 	%f155, [%r6+196];
	ld.shared.f32 	%f156, [%r9+12544];
	fma.rn.f32 	%f157, %f155, %f156, %f154;
	ld.shared.f32 	%f158, [%r6+200];
	ld.shared.f32 	%f159, [%r9+12800];
	fma.rn.f32 	%f160, %f158, %f159, %f157;
	ld.shared.f32 	%f161, [%r6+204];
	ld.shared.f32 	%f162, [%r9+13056];
	fma.rn.f32 	%f163, %f161, %f162, %f160;
	ld.shared.f32 	%f164, [%r6+208];
	ld.shared.f32 	%f165, [%r9+13312];
	fma.rn.f32 	%f166, %f164, %f165, %f163;
	ld.shared.f32 	%f167, [%r6+212];
	ld.shared.f32 	%f168, [%r9+13568];
	fma.rn.f32 	%f169, %f167, %f168, %f166;
	ld.shared.f32 	%f170, [%r6+216];
	ld.shared.f32 	%f171, [%r9+13824];
	fma.rn.f32 	%f172, %f170, %f171, %f169;
	ld.shared.f32 	%f173, [%r6+220];
	ld.shared.f32 	%f174, [%r9+14080];
	fma.rn.f32 	%f175, %f173, %f174, %f172;
	ld.shared.f32 	%f176, [%r6+224];
	ld.shared.f32 	%f177, [%r9+14336];
	fma.rn.f32 	%f178, %f176, %f177, %f175;
	ld.shared.f32 	%f179, [%r6+228];
	ld.shared.f32 	%f180, [%r9+14592];
	fma.rn.f32 	%f181, %f179, %f180, %f178;
	ld.shared.f32 	%f182, [%r6+232];
	ld.shared.f32 	%f183, [%r9+14848];
	fma.rn.f32 	%f184, %f182, %f183, %f181;
	ld.shared.f32 	%f185, [%r6+236];
	ld.shared.f32 	%f186, [%r9+15104];
	fma.rn.f32 	%f187, %f185, %f186, %f184;
	ld.shared.f32 	%f188, [%r6+240];
	ld.shared.f32 	%f189, [%r9+15360];
	fma.rn.f32 	%f190, %f188, %f189, %f187;
	ld.shared.f32 	%f191, [%r6+244];
	ld.shared.f32 	%f192, [%r9+15616];
	fma.rn.f32 	%f193, %f191, %f192, %f190;
	ld.shared.f32 	%f194, [%r6+248];
	ld.shared.f32 	%f195, [%r9+15872];
	fma.rn.f32 	%f196, %f194, %f195, %f193;
	ld.shared.f32 	%f197, [%r6+252];
	ld.shared.f32 	%f198, [%r9+16128];
	fma.rn.f32 	%f200, %f197, %f198, %f196;
	bar.sync 	0;
	add.s32 	%r37, %r37, 1;
	setp.ne.s32 	%p2, %r37, 0;
	add.s32 	%r36, %r36, 64;
	add.s32 	%r35, %r35, %r13;
	@%p2 bra 	$L__BB0_2;
$L__BB0_3:
	max.s32 	%r33, %r2, %r5;
	setp.ge.s32 	%p3, %r33, %r20;
	@%p3 bra 	$L__BB0_5;
	mad.lo.s32 	%r34, %r20, %r2, %r5;
	cvta.to.global.u64 	%rd10, %rd5;
	mul.wide.s32 	%rd11, %r34, 4;
	add.s64 	%rd12, %rd10, %rd11;
	st.global.f32 	[%rd12], %f200;
$L__BB0_5:
	ret;

}


// ===== COMPILED SASS (sm_100) =====

	.target	sm_100

	.elftype	@"ET_EXEC"


//--------------------- .note.nv.tkinfo           --------------------------
	.section	.note.nv.tkinfo,"",@"SHT_NOTE"
	.sectionflags	@"SHF_NOTE_NV_TKINFO"
	.tkinfo
        /*0018*/ 	.word	0x00000002
        /*0030*/ 	.string	""
        /*0030*/ 	.string	"ptxas"
        /*0030*/ 	.string	"Cuda compilation tools, release 13.0, V13.0.88"
        /*0030*/ 	.string	"Build cuda_13.0.r13.0/compiler.36424714_0"
        /*0030*/ 	.string	"-arch sm_100 -m 64 "



//--------------------- .note.nv.cuinfo           --------------------------
	.section	.note.nv.cuinfo,"",@"SHT_NOTE"
	.sectionflags	@"SHF_NOTE_NV_CUINFO"
        /*0018*/ 	.short	0x0002
        /*001a*/ 	.short	0x0064
        /*001c*/ 	.short	0x0082
	.zero		2


//--------------------- .nv.info                  --------------------------
	.section	.nv.info,"",@"SHT_CUDA_INFO"
	.align	4


	//----- nvinfo : EIATTR_REGCOUNT
	.align		4
        /*0000*/ 	.byte	0x04, 0x2f
        /*0002*/ 	.short	(.L_1 - .L_0)
	.align		4
.L_0:
        /*0004*/ 	.word	index@(_Z14matrixMulBlockPfS_S_i)
        /*0008*/ 	.word	0x0000001e


	//----- nvinfo : EIATTR_FRAME_SIZE
	.align		4
.L_1:
        /*000c*/ 	.byte	0x04, 0x11
        /*000e*/ 	.short	(.L_3 - .L_2)
	.align		4
.L_2:
        /*0010*/ 	.word	index@(_Z14matrixMulBlockPfS_S_i)
        /*0014*/ 	.word	0x00000000


	//----- nvinfo : EIATTR_MIN_STACK_SIZE
	.align		4
.L_3:
        /*0018*/ 	.byte	0x04, 0x12
        /*001a*/ 	.short	(.L_5 - .L_4)
	.align		4
.L_4:
        /*001c*/ 	.word	index@(_Z14matrixMulBlockPfS_S_i)
        /*0020*/ 	.word	0x00000000
.L_5:


//--------------------- .nv.compat                --------------------------
	.section	.nv.compat,"",@"SHT_CUDA_COMPAT_INFO"
	.align	4
        /*0000*/ 	.byte	0x02, 0x09, 0x00, 0x00, 0x02, 0x02, 0x01, 0x00, 0x02, 0x05, 0x05, 0x00, 0x03, 0x07, 0x01, 0x01
        /*0010*/ 	.byte	0x02, 0x03, 0x00, 0x00, 0x02, 0x06, 0x01, 0x00, 0x04, 0x0b, 0x08, 0x00, 0x09, 0x00, 0x00, 0x00
        /*0020*/ 	.byte	0x00, 0x00, 0x00, 0x00


//--------------------- .nv.info._Z14matrixMulBlockPfS_S_i --------------------------
	.section	.nv.info._Z14matrixMulBlockPfS_S_i,"",@"SHT_CUDA_INFO"
	.sectionflags	@""
	.align	4


	//----- nvinfo : EIATTR_CUDA_API_VERSION
	.align		4
        /*0000*/ 	.byte	0x04, 0x37
        /*0002*/ 	.short	(.L_7 - .L_6)
.L_6:
        /*0004*/ 	.word	0x00000082


	//----- nvinfo : EIATTR_KPARAM_INFO
	.align		4
.L_7:
        /*0008*/ 	.byte	0x04, 0x17
        /*000a*/ 	.short	(.L_9 - .L_8)
.L_8:
        /*000c*/ 	.word	0x00000000
        /*0010*/ 	.short	0x0003
        /*0012*/ 	.short	0x0018
        /*0014*/ 	.byte	0x00, 0xf0, 0x11, 0x00


	//----- nvinfo : EIATTR_KPARAM_INFO
	.align		4
.L_9:
        /*0018*/ 	.byte	0x04, 0x17
        /*001a*/ 	.short	(.L_11 - .L_10)
.L_10:
        /*001c*/ 	.word	0x00000000
        /*0020*/ 	.short	0x0002
        /*0022*/ 	.short	0x0010
        /*0024*/ 	.byte	0x00, 0xf5, 0x21, 0x00


	//----- nvinfo : EIATTR_KPARAM_INFO
	.align		4
.L_11:
        /*0028*/ 	.byte	0x04, 0x17
        /*002a*/ 	.short	(.L_13 - .L_12)
.L_12:
        /*002c*/ 	.word	0x00000000
        /*0030*/ 	.short	0x0001
        /*0032*/ 	.short	0x0008
        /*0034*/ 	.byte	0x00, 0xf5, 0x21, 0x00


	//----- nvinfo : EIATTR_KPARAM_INFO
	.align		4
.L_13:
        /*0038*/ 	.byte	0x04, 0x17
        /*003a*/ 	.short	(.L_15 - .L_14)
.L_14:
        /*003c*/ 	.word	0x00000000
        /*0040*/ 	.short	0x0000
        /*0042*/ 	.short	0x0000
        /*0044*/ 	.byte	0x00, 0xf5, 0x21, 0x00


	//----- nvinfo : EIATTR_SPARSE_MMA_MASK
	.align		4
.L_15:
        /*0048*/ 	.byte	0x03, 0x50
        /*004a*/ 	.short	0x0000


	//----- nvinfo : EIATTR_MAXREG_COUNT
	.align		4
        /*004c*/ 	.byte	0x03, 0x1b
        /*004e*/ 	.short	0x00ff


	//----- nvinfo : EIATTR_NUM_BARRIERS
	.align		4
        /*0050*/ 	.byte	0x02, 0x4c
        /*0052*/ 	.byte	0x01
	.zero		1


	//----- nvinfo : EIATTR_MERCURY_ISA_VERSION
	.align		4
        /*0054*/ 	.byte	0x03, 0x5f
        /*0056*/ 	.short	0x0101


	//----- nvinfo : EIATTR_VRC_CTA_INIT_COUNT
	.align		4
        /*0058*/ 	.byte	0x02, 0x4a
	.zero		1
	.zero		1


	//----- nvinfo : EIATTR_EXIT_INSTR_OFFSETS
	.align		4
        /*005c*/ 	.byte	0x04, 0x1c
        /*005e*/ 	.short	(.L_17 - .L_16)


	//   ....[0]....
.L_16:
        /*0060*/ 	.word	0x00000be0


	//   ....[1]....
        /*0064*/ 	.word	0x00000c30


	//----- nvinfo : EIATTR_CBANK_PARAM_SIZE
	.align		4
.L_17:
        /*0068*/ 	.byte	0x03, 0x19
        /*006a*/ 	.short	0x001c


	//----- nvinfo : EIATTR_PARAM_CBANK
	.align		4
        /*006c*/ 	.byte	0x04, 0x0a
        /*006e*/ 	.short	(.L_19 - .L_18)
	.align		4
.L_18:
        /*0070*/ 	.word	index@(.nv.constant0._Z14matrixMulBlockPfS_S_i)
        /*0074*/ 	.short	0x0380
        /*0076*/ 	.short	0x001c


	//----- nvinfo : EIATTR_SW_WAR
	.align		4
.L_19:
        /*0078*/ 	.byte	0x04, 0x36
        /*007a*/ 	.short	(.L_21 - .L_20)
.L_20:
        /*007c*/ 	.word	0x00000008
.L_21:


//--------------------- .nv.callgraph             --------------------------
	.section	.nv.callgraph,"",@"SHT_CUDA_CALLGRAPH"
	.align	4
	.sectionentsize	8
	.align		4
        /*0000*/ 	.word	0x00000000
	.align		4
        /*0004*/ 	.word	0xffffffff
	.align		4
        /*0008*/ 	.word	0x00000000
	.align		4
        /*000c*/ 	.word	0xfffffffe
	.align		4
        /*0010*/ 	.word	0x00000000
	.align		4
        /*0014*/ 	.word	0xfffffffd
	.align		4
        /*0018*/ 	.word	0x00000000
	.align		4
        /*001c*/ 	.word	0xfffffffc


//--------------------- .text._Z14matrixMulBlockPfS_S_i --------------------------
	.section	.text._Z14matrixMulBlockPfS_S_i,"ax",@progbits
	.align	128
        .global         _Z14matrixMulBlockPfS_S_i
        .type           _Z14matrixMulBlockPfS_S_i,@function
        .size           _Z14matrixMulBlockPfS_S_i,(.L_x_3 - _Z14matrixMulBlockPfS_S_i)
        .other          _Z14matrixMulBlockPfS_S_i,@"STO_CUDA_ENTRY STV_DEFAULT"
_Z14matrixMulBlockPfS_S_i:
.text._Z14matrixMulBlockPfS_S_i:
[----:B------:R-:W-:Y:S01]  /*0000*/  LDC R1, c[0x0][0x37c] ;  /* 0x0000df00ff017b82 */ /* 0x000fe20000000800 */
[----:B------:R-:W0:Y:S07]  /*0010*/  S2R R18, SR_CTAID.Y ;  /* 0x0000000000127919 */ /* 0x000e2e0000002600 */
[----:B------:R-:W1:Y:S01]  /*0020*/  LDC R0, c[0x0][0x398] ;  /* 0x0000e600ff007b82 */ /* 0x000e620000000800 */
[----:B------:R-:W2:Y:S01]  /*0030*/  LDCU.64 UR8, c[0x0][0x358] ;  /* 0x00006b00ff0877ac */ /* 0x000ea20008000a00 */
[----:B------:R-:W-:Y:S01]  /*0040*/  HFMA2 R19, -RZ, RZ, 0, 0 ;  /* 0x00000000ff137431 */ /* 0x000fe200000001ff */
[----:B------:R-:W0:Y:S01]  /*0050*/  S2R R5, SR_TID.Y ;  /* 0x0000000000057919 */ /* 0x000e220000002200 */
[----:B------:R-:W3:Y:S01]  /*0060*/  S2R R7, SR_CTAID.X ;  /* 0x0000000000077919 */ /* 0x000ee20000002500 */
[----:B------:R-:W3:Y:S01]  /*0070*/  S2R R9, SR_TID.X ;  /* 0x0000000000097919 */ /* 0x000ee20000002100 */
[----:B-1----:R-:W-:-:S02]  /*0080*/  ISETP.GE.AND P1, PT, R0, 0x40, PT ;  /* 0x000000400000780c */ /* 0x002fc40003f26270 */
[----:B0-----:R-:W-:Y:S02]  /*0090*/  LEA R18, R18, R5, 0x6 ;  /* 0x0000000512127211 */ /* 0x001fe400078e30ff */
[----:B---3--:R-:W-:-:S04]  /*00a0*/  LEA R17, R7, R9, 0x6 ;  /* 0x0000000907117211 */ /* 0x008fc800078e30ff */
[----:B------:R-:W-:-:S04]  /*00b0*/  VIMNMX R3, PT, PT, R18, R17, !PT ;  /* 0x0000001112037248 */ /* 0x000fc80007fe0100 */
[----:B------:R-:W-:Y:S01]  /*00c0*/  ISETP.GE.AND P0, PT, R3, R0, PT ;  /* 0x000000000300720c */ /* 0x000fe20003f06270 */
[----:B--2---:R-:W-:-:S12]  /*00d0*/  @!P1 BRA `(.L_x_0) ;  /* 0x0000000800c09947 */ /* 0x004fd80003800000 */
[----:B------:R-:W0:Y:S01]  /*00e0*/  S2UR UR6, SR_CgaCtaId ;  /* 0x00000000000679c3 */ /* 0x000e220000008800 */
[----:B------:R-:W-:Y:S01]  /*00f0*/  UMOV UR4, 0x400 ;  /* 0x0000040000047882 */ /* 0x000fe20000000000 */
[----:B------:R-:W-:Y:S01]  /*0100*/  SHF.R.S32.HI R3, RZ, 0x1f, R0 ;  /* 0x0000001fff037819 */ /* 0x000fe20000011400 */
[----:B------:R-:W-:Y:S01]  /*0110*/  UIADD3 UR5, UPT, UPT, UR4, 0x4000, URZ ;  /* 0x0000400004057890 */ /* 0x000fe2000fffe0ff */
[-CC-:B------:R-:W-:Y:S01]  /*0120*/  IMAD R2, R5, R0.reuse, R9.reuse ;  /* 0x0000000005027224 */ /* 0x180fe200078e0209 */
[----:B------:R-:W-:Y:S02]  /*0130*/  MOV R19, RZ ;  /* 0x000000ff00137202 */ /* 0x000fe40000000f00 */
[----:B------:R-:W-:Y:S01]  /*0140*/  LEA.HI R4, R3, R0, RZ, 0x6 ;  /* 0x0000000003047211 */ /* 0x000fe200078f30ff */
[----:B------:R-:W1:Y:S01]  /*0150*/  LDC.64 R22, c[0x0][0x380] ;  /* 0x0000e000ff167b82 */ /* 0x000e620000000a00 */
[----:B------:R-:W-:Y:S01]  /*0160*/  LEA R3, R7, R2, 0x6 ;  /* 0x0000000207037211 */ /* 0x000fe200078e30ff */
[----:B------:R-:W-:Y:S01]  /*0170*/  IMAD R2, R18, R0, R9 ;  /* 0x0000000012027224 */ /* 0x000fe200078e0209 */
[----:B------:R-:W-:-:S04]  /*0180*/  SHF.R.S32.HI R4, RZ, 0x6, R4 ;  /* 0x00000006ff047819 */ /* 0x000fc80000011404 */
[----:B------:R-:W-:Y:S01]  /*0190*/  IADD3 R4, PT, PT, -R4, RZ, RZ ;  /* 0x000000ff04047210 */ /* 0x000fe20007ffe1ff */
[----:B------:R-:W2:Y:S01]  /*01a0*/  LDC.64 R20, c[0x0][0x388] ;  /* 0x0000e200ff147b82 */ /* 0x000ea20000000a00 */
[----:B0-----:R-:W-:Y:S02]  /*01b0*/  ULEA UR4, UR6, UR4, 0x18 ;  /* 0x0000000406047291 */ /* 0x001fe4000f8ec0ff */
[----:B------:R-:W-:-:S04]  /*01c0*/  ULEA UR5, UR6, UR5, 0x18 ;  /* 0x0000000506057291 */ /* 0x000fc8000f8ec0ff */
[----:B------:R-:W-:Y:S02]  /*01d0*/  LEA R16, R5, UR4, 0x8 ;  /* 0x0000000405107c11 */ /* 0x000fe4000f8e40ff */
[C---:B------:R-:W-:Y:S02]  /*01e0*/  LEA R6, R9.reuse, UR5, 0x2 ;  /* 0x0000000509067c11 */ /* 0x040fe4000f8e10ff */
[----:B------:R-:W-:Y:S02]  /*01f0*/  LEA R7, R9, R16, 0x2 ;  /* 0x0000001009077211 */ /* 0x000fe400078e10ff */
[----:B------:R-:W-:-:S07]  /*0200*/  LEA R5, R5, R6, 0x8 ;  /* 0x0000000605057211 */ /* 0x000fce00078e40ff */
.L_x_1:
[----:B-1----:R-:W-:-:S04]  /*0210*/  IMAD.WIDE.U32 R8, R2, 0x4, R22 ;  /* 0x0000000402087825 */ /* 0x002fc800078e0016 */
[----:B--2---:R-:W-:Y:S02]  /*0220*/  IMAD.WIDE.U32 R10, R3, 0x4, R20 ;  /* 0x00000004030a7825 */ /* 0x004fe400078e0014 */
[----:B------:R-:W2:Y:S04]  /*0230*/  LDG.E R8, desc[UR8][R8.64] ;  /* 0x0000000808087981 */ /* 0x000ea8000c1e1900 */
[----:B------:R-:W3:Y:S01]  /*0240*/  LDG.E R24, desc[UR8][R10.64] ;  /* 0x000000080a187981 */ /* 0x000ee2000c1e1900 */
[----:B------:R-:W-:Y:S02]  /*0250*/  IADD3 R4, PT, PT, R4, 0x1, RZ ;  /* 0x0000000104047810 */ /* 0x000fe40007ffe0ff */
[----:B------:R-:W-:Y:S02]  /*0260*/  IADD3 R2, PT, PT, R2, 0x40, RZ ;  /* 0x0000004002027810 */ /* 0x000fe40007ffe0ff */
[----:B------:R-:W-:-:S02]  /*0270*/  ISETP.NE.AND P1, PT, R4, RZ, PT ;  /* 0x000000ff0400720c */ /* 0x000fc40003f25270 */
[----:B------:R-:W-:Y:S01]  /*0280*/  LEA R3, R0, R3, 0x6 ;  /* 0x0000000300037211 */ /* 0x000fe200078e30ff */
[----:B--2---:R-:W-:Y:S04]  /*0290*/  STS [R7], R8 ;  /* 0x0000000807007388 */ /* 0x004fe80000000800 */
[----:B---3--:R-:W-:Y:S01]  /*02a0*/  STS [R5], R24 ;  /* 0x0000001805007388 */ /* 0x008fe20000000800 */
[----:B------:R-:W-:Y:S06]  /*02b0*/  BAR.SYNC.DEFER_BLOCKING 0x0 ;  /* 0x0000000000007b1d */ /* 0x000fec0000010000 */
[----:B------:R-:W-:Y:S04]  /*02c0*/  LDS R26, [R6] ;  /* 0x00000000061a7984 */ /* 0x000fe80000000800 */
[----:B------:R-:W0:Y:S04]  /*02d0*/  LDS.128 R12, [R16] ;  /* 0x00000000100c7984 */ /* 0x000e280000000c00 */
[----:B------:R-:W1:Y:S04]  /*02e0*/  LDS R27, [R6+0x100] ;  /* 0x00010000061b7984 */ /* 0x000e680000000800 */
[----:B------:R-:W2:Y:S04]  /*02f0*/  LDS R25, [R6+0x200] ;  /* 0x0002000006197984 */ /* 0x000ea80000000800 */
[----:B------:R-:W-:Y:S01]  /*0300*/  LDS.128 R8, [R16+0x10] ;  /* 0x0000100010087984 */ /* 0x000fe20000000c00 */
[----:B0-----:R-:W-:-:S03]  /*0310*/  FFMA R12, R12, R26, R19 ;  /* 0x0000001a0c0c7223 */ /* 0x001fc60000000013 */
[----:B------:R-:W0:Y:S01]  /*0320*/  LDS R19, [R6+0x300] ;  /* 0x0003000006137984 */ /* 0x000e220000000800 */
[----:B-1----:R-:W-:-:S03]  /*0330*/  FFMA R26, R27, R13, R12 ;  /* 0x0000000d1b1a7223 */ /* 0x002fc6000000000c */
[----:B------:R-:W1:Y:S01]  /*0340*/  LDS R13, [R6+0x400] ;  /* 0x00040000060d7984 */ /* 0x000e620000000800 */
[----:B--2---:R-:W-:-:S03]  /*0350*/  FFMA R14, R25, R14, R26 ;  /* 0x0000000e190e7223 */ /* 0x004fc6000000001a */
[----:B------:R-:W2:Y:S04]  /*0360*/  LDS R12, [R6+0x500] ;  /* 0x00050000060c7984 */ /* 0x000ea80000000800 */
[----:B------:R-:W-:Y:S01]  /*0370*/  LDS R25, [R6+0x700] ;  /* 0x0007000006197984 */ /* 0x000fe20000000800 */
[----:B0-----:R-:W-:-:S03]  /*0380*/  FFMA R15, R19, R15, R14 ;  /* 0x0000000f130f7223 */ /* 0x001fc6000000000e */
[----:B------:R-:W0:Y:S01]  /*0390*/  LDS R19, [R6+0x600] ;  /* 0x0006000006137984 */ /* 0x000e220000000800 */
[----:B-1----:R-:W-:-:S03]  /*03a0*/  FFMA R13, R8, R13, R15 ;  /* 0x0000000d080d7223 */ /* 0x002fc6000000000f */
[----:B------:R-:W-:Y:S01]  /*03b0*/  LDS R8, [R6+0x900] ;  /* 0x0009000006087984 */ /* 0x000fe20000000800 */
[----:B--2---:R-:W-:-:S03]  /*03c0*/  FFMA R24, R12, R9, R13 ;  /* 0x000000090c187223 */ /* 0x004fc6000000000d */
[----:B------:R-:W-:Y:S04]  /*03d0*/  LDS R9, [R6+0x800] ;  /* 0x0008000006097984 */ /* 0x000fe80000000800 */
[----:B------:R-:W1:Y:S01]  /*03e0*/  LDS.128 R12, [R16+0x20] ;  /* 0x00002000100c7984 */ /* 0x000e620000000c00 */
[----:B0-----:R-:W-:-:S03]  /*03f0*/  FFMA R10, R19, R10, R24 ;  /* 0x0000000a130a7223 */ /* 0x001fc60000000018 */
[----:B------:R-:W0:Y:S01]  /*0400*/  LDS R19, [R6+0xa00] ;  /* 0x000a000006137984 */ /* 0x000e220000000800 */
[----:B------:R-:W-:-:S03]  /*0410*/  FFMA R11, R25, R11, R10 ;  /* 0x0000000b190b7223 */ /* 0x000fc6000000000a */
[----:B------:R-:W2:Y:S01]  /*0420*/  LDS R25, [R6+0xb00] ;  /* 0x000b000006197984 */ /* 0x000ea20000000800 */
[----:B-1----:R-:W-:-:S03]  /*0430*/  FFMA R9, R12, R9, R11 ;  /* 0x000000090c097223 */ /* 0x002fc6000000000b */
[----:B------:R-:W-:Y:S01]  /*0440*/  LDS R12, [R6+0xd00] ;  /* 0x000d0000060c7984 */ /* 0x000fe20000000800 */
[----:B------:R-:W-:-:S03]  /*0450*/  FFMA R24, R8, R13, R9 ;  /* 0x0000000d08187223 */ /* 0x000fc60000000009 */
[----:B------:R-:W-:Y:S04]  /*0460*/  LDS R13, [R6+0xc00] ;  /* 0x000c0000060d7984 */ /* 0x000fe80000000800 */
[----:B------:R-:W1:Y:S01]  /*0470*/  LDS.128 R8, [R16+0x30] ;  /* 0x0000300010087984 */ /* 0x000e620000000c00 */
[----:B0-----:R-:W-:-:S03]  /*0480*/  FFMA R14, R19, R14, R24 ;  /* 0x0000000e130e7223 */ /* 0x001fc60000000018 */
[----:B------:R-:W0:Y:S01]  /*0490*/  LDS R19, [R6+0xe00] ;  /* 0x000e000006137984 */ /* 0x000e220000000800 */
[----:B--2---:R-:W-:-:S03]  /*04a0*/  FFMA R15, R25, R15, R14 ;  /* 0x0000000f190f7223 */ /* 0x004fc6000000000e */
        /* <DEDUP_REMOVED lines=22> */
[----:B------:R-:W-:Y:S01]  /*0610*/  LDS R9, [R6+0x1800] ;  /* 0x0018000006097984 */ /* 0x000fe20000000800 */
[----:B0-----:R-:W-:-:S03]  /*0620*/  FFMA R10, R19, R10, R24 ;  /* 0x0000000a130a7223 */ /* 0x001fc60000000018 */
[----:B------:R-:W0:Y:S01]  /*0630*/  LDS.128 R12, [R16+0x60] ;  /* 0x00006000100c7984 */ /* 0x000e220000000c00 */
[----:B--2---:R-:W-:-:S03]  /*0640*/  FFMA R11, R25, R11, R10 ;  /* 0x0000000b190b7223 */ /* 0x004fc6000000000a */
[----:B------:R-:W1:Y:S04]  /*0650*/  LDS R19, [R6+0x1a00] ;  /* 0x001a000006137984 */ /* 0x000e680000000800 */
[----:B------:R-:W2:Y:S01]  /*0660*/  LDS R25, [R6+0x1b00] ;  /* 0x001b000006197984 */ /* 0x000ea20000000800 */
[----:B0-----:R-:W-:-:S03]  /*0670*/  FFMA R9, R12, R9, R11 ;  /* 0x000000090c097223 */ /* 0x001fc6000000000b */
[----:B------:R-:W-:Y:S01]  /*0680*/  LDS R12, [R6+0x1d00] ;  /* 0x001d0000060c7984 */ /* 0x000fe20000000800 */
[----:B------:R-:W-:-:S03]  /*0690*/  FFMA R24, R8, R13, R9 ;  /* 0x0000000d08187223 */ /* 0x000fc60000000009 */
[----:B------:R-:W-:Y:S01]  /*06a0*/  LDS R13, [R6+0x1c00] ;  /* 0x001c0000060d7984 */ /* 0x000fe20000000800 */
[----:B-1----:R-:W-:-:S03]  /*06b0*/  FFMA R14, R19, R14, R24 ;  /* 0x0000000e130e7223 */ /* 0x002fc60000000018 */
        /* <DEDUP_REMOVED lines=57> */
[----:B------:R-:W-:Y:S04]  /*0a50*/  LDS R24, [R6+0x3900] ;  /* 0x0039000006187984 */ /* 0x000fe80000000800 */
[----:B------:R-:W-:Y:S01]  /*0a60*/  LDS R19, [R6+0x3a00] ;  /* 0x003a000006137984 */ /* 0x000fe20000000800 */
[----:B0-----:R-:W-:-:S03]  /*0a70*/  FFMA R13, R8, R13, R15 ;  /* 0x0000000d080d7223 */ /* 0x001fc6000000000f */
[----:B------:R-:W0:Y:S01]  /*0a80*/  LDS R8, [R6+0x3700] ;  /* 0x0037000006087984 */ /* 0x000e220000000800 */
[----:B------:R-:W-:-:S03]  /*0a90*/  FFMA R26, R12, R9, R13 ;  /* 0x000000090c1a7223 */ /* 0x000fc6000000000d */
[----:B------:R-:W-:Y:S01]  /*0aa0*/  LDS R9, [R6+0x3800] ;  /* 0x0038000006097984 */ /* 0x000fe20000000800 */
[----:B-1----:R-:W-:-:S03]  /*0ab0*/  FFMA R25, R25, R10, R26 ;  /* 0x0000000a19197223 */ /* 0x002fc6000000001a */
[----:B------:R-:W1:Y:S01]  /*0ac0*/  LDS.128 R12, [R16+0xe0] ;  /* 0x0000e000100c7984 */ /* 0x000e620000000c00 */
[----:B0-----:R-:W-:-:S03]  /*0ad0*/  FFMA R11, R8, R11, R25 ;  /* 0x0000000b080b7223 */ /* 0x001fc60000000019 */
[----:B------:R-:W-:Y:S01]  /*0ae0*/  LDS R25, [R6+0x3f00] ;  /* 0x003f000006197984 */ /* 0x000fe20000000800 */
[----:B-1----:R-:W-:-:S03]  /*0af0*/  FFMA R9, R12, R9, R11 ;  /* 0x000000090c097223 */ /* 0x002fc6000000000b */
[----:B------:R-:W0:Y:S01]  /*0b00*/  LDS R12, [R6+0x3b00] ;  /* 0x003b0000060c7984 */ /* 0x000e220000000800 */
[----:B------:R-:W-:-:S03]  /*0b10*/  FFMA R26, R24, R13, R9 ;  /* 0x0000000d181a7223 */ /* 0x000fc60000000009 */
[----:B------:R-:W-:Y:S01]  /*0b20*/  LDS R13, [R6+0x3c00] ;  /* 0x003c0000060d7984 */ /* 0x000fe20000000800 */
[----:B------:R-:W-:-:S03]  /*0b30*/  FFMA R19, R19, R14, R26 ;  /* 0x0000000e13137223 */ /* 0x000fc6000000001a */
[----:B------:R-:W1:Y:S04]  /*0b40*/  LDS.128 R8, [R16+0xf0] ;  /* 0x0000f00010087984 */ /* 0x000e680000000c00 */
[----:B------:R-:W2:Y:S04]  /*0b50*/  LDS R24, [R6+0x3d00] ;  /* 0x003d000006187984 */ /* 0x000ea80000000800 */
[----:B------:R-:W3:Y:S01]  /*0b60*/  LDS R14, [R6+0x3e00] ;  /* 0x003e0000060e7984 */ /* 0x000ee20000000800 */
[----:B0-----:R-:W-:-:S04]  /*0b70*/  FFMA R15, R12, R15, R19 ;  /* 0x0000000f0c0f7223 */ /* 0x001fc80000000013 */
[----:B-1----:R-:W-:-:S04]  /*0b80*/  FFMA R13, R8, R13, R15 ;  /* 0x0000000d080d7223 */ /* 0x002fc8000000000f */
[----:B--2---:R-:W-:-:S04]  /*0b90*/  FFMA R9, R24, R9, R13 ;  /* 0x0000000918097223 */ /* 0x004fc8000000000d */
[----:B---3--:R-:W-:-:S04]  /*0ba0*/  FFMA R10, R14, R10, R9 ;  /* 0x0000000a0e0a7223 */ /* 0x008fc80000000009 */
[----:B------:R-:W-:Y:S01]  /*0bb0*/  FFMA R19, R25, R11, R10 ;  /* 0x0000000b19137223 */ /* 0x000fe2000000000a */
[----:B------:R-:W-:Y:S06]  /*0bc0*/  BAR.SYNC.DEFER_BLOCKING 0x0 ;  /* 0x0000000000007b1d */ /* 0x000fec0000010000 */
[----:B------:R-:W-:Y:S05]  /*0bd0*/  @P1 BRA `(.L_x_1) ;  /* 0xfffffff4008c1947 */ /* 0x000fea000383ffff */
.L_x_0:
[----:B------:R-:W-:Y:S05]  /*0be0*/  @P0 EXIT ;  /* 0x000000000000094d */ /* 0x000fea0003800000 */
[----:B------:R-:W0:Y:S01]  /*0bf0*/  LDC.64 R2, c[0x0][0x390] ;  /* 0x0000e400ff027b82 */ /* 0x000e220000000a00 */
[----:B------:R-:W-:-:S04]  /*0c00*/  IMAD R17, R18, R0, R17 ;  /* 0x0000000012117224 */ /* 0x000fc800078e0211 */
[----:B0-----:R-:W-:-:S05]  /*0c10*/  IMAD.WIDE R2, R17, 0x4, R2 ;  /* 0x0000000411027825 */ /* 0x001fca00078e0202 */
[----:B------:R-:W-:Y:S01]  /*0c20*/  STG.E desc[UR8][R2.64], R19 ;  /* 0x0000001302007986 */ /* 0x000fe2000c101908 */
[----:B------:R-:W-:Y:S05]  /*0c30*/  EXIT ;  /* 0x000000000000794d */ /* 0x000fea0003800000 */
.L_x_2:
[----:B------:R-:W-:-:S00]  /*0c40*/  BRA `(.L_x_2) ;  /* 0xfffffffc00fc7947 */ /* 0x000fc0000383ffff */
[----:B------:R-:W-:-:S00]  /*0c50*/  NOP ;  /* 0x0000000000007918 */ /* 0x000fc00000000000 */
        /* <DEDUP_REMOVED lines=10> */
.L_x_3:


//--------------------- .nv.shared._Z14matrixMulBlockPfS_S_i --------------------------
	.section	.nv.shared._Z14matrixMulBlockPfS_S_i,"aw",@nobits
	.sectionflags	@""
	.align	4
.nv.shared._Z14matrixMulBlockPfS_S_i:
	.zero		33792


//--------------------- .nv.shared.reserved.0     --------------------------
	.section	.nv.shared.reserved.0,"aw",@nobits
	.weak		__nv_reservedSMEM_offset_0_alias
	.size		__nv_reservedSMEM_offset_0_alias, 0, 64
	.other		__nv_reservedSMEM_offset_0_alias,@"STO_CUDA_RESERVED_SHARED STV_DEFAULT"
__nv_reservedSMEM_offset_0_alias:
	.zero		0
	.zero		64


//--------------------- .nv.constant0._Z14matrixMulBlockPfS_S_i --------------------------
	.section	.nv.constant0._Z14matrixMulBlockPfS_S_i,"a",@progbits
	.sectionflags	@""
	.align	4
.nv.constant0._Z14matrixMulBlockPfS_S_i:
	.zero		924


//--------------------- SYMBOLS --------------------------

	.type		.nv.reservedSmem.offset0,@object
	.size		.nv.reservedSmem.offset0,0x4
	.type		.nv.reservedSmem.cap,@object
	.size		.nv.reservedSmem.cap,0x4
